//
// Generated by NVIDIA NVVM Compiler
//
// Compiler Build ID: CL-36424714
// Cuda compilation tools, release 13.0, V13.0.88
// Based on NVVM 20.0.0
//

.version 9.0
.target sm_100
.address_size 64

	// .globl	_Z15reduce_baselinePKiPij

.visible .entry _Z15reduce_baselinePKiPij(
	.param .u64 .ptr .align 1 _Z15reduce_baselinePKiPij_param_0,
	.param .u64 .ptr .align 1 _Z15reduce_baselinePKiPij_param_1,
	.param .u32 _Z15reduce_baselinePKiPij_param_2
)
{
	.reg .pred 	%p<10>;
	.reg .b32 	%r<104>;
	.reg .b64 	%rd<18>;

	ld.param.u64 	%rd9, [_Z15reduce_baselinePKiPij_param_0];
	ld.param.u64 	%rd8, [_Z15reduce_baselinePKiPij_param_1];
	ld.param.u32 	%r29, [_Z15reduce_baselinePKiPij_param_2];
	cvta.to.global.u64 	%rd1, %rd9;
	setp.eq.s32 	%p1, %r29, 0;
	mov.b32 	%r103, 0;
	@%p1 bra 	$L__BB0_13;
	and.b32  	%r1, %r29, 15;
	setp.lt.u32 	%p2, %r29, 16;
	mov.b32 	%r96, 0;
	mov.u32 	%r103, %r96;
	@%p2 bra 	$L__BB0_4;
	and.b32  	%r96, %r29, -16;
	neg.s32 	%r90, %r96;
	add.s64 	%rd16, %rd1, 32;
	mov.b32 	%r103, 0;
$L__BB0_3:
	.pragma "nounroll";
	ld.global.u32 	%r34, [%rd16+-32];
	add.s32 	%r35, %r34, %r103;
	ld.global.u32 	%r36, [%rd16+-28];
	add.s32 	%r37, %r36, %r35;
	ld.global.u32 	%r38, [%rd16+-24];
	add.s32 	%r39, %r38, %r37;
	ld.global.u32 	%r40, [%rd16+-20];
	add.s32 	%r41, %r40, %r39;
	ld.global.u32 	%r42, [%rd16+-16];
	add.s32 	%r43, %r42, %r41;
	ld.global.u32 	%r44, [%rd16+-12];
	add.s32 	%r45, %r44, %r43;
	ld.global.u32 	%r46, [%rd16+-8];
	add.s32 	%r47, %r46, %r45;
	ld.global.u32 	%r48, [%rd16+-4];
	add.s32 	%r49, %r48, %r47;
	ld.global.u32 	%r50, [%rd16];
	add.s32 	%r51, %r50, %r49;
	ld.global.u32 	%r52, [%rd16+4];
	add.s32 	%r53, %r52, %r51;
	ld.global.u32 	%r54, [%rd16+8];
	add.s32 	%r55, %r54, %r53;
	ld.global.u32 	%r56, [%rd16+12];
	add.s32 	%r57, %r56, %r55;
	ld.global.u32 	%r58, [%rd16+16];
	add.s32 	%r59, %r58, %r57;
	ld.global.u32 	%r60, [%rd16+20];
	add.s32 	%r61, %r60, %r59;
	ld.global.u32 	%r62, [%rd16+24];
	add.s32 	%r63, %r62, %r61;
	ld.global.u32 	%r64, [%rd16+28];
	add.s32 	%r103, %r64, %r63;
	add.s32 	%r90, %r90, 16;
	add.s64 	%rd16, %rd16, 64;
	setp.ne.s32 	%p3, %r90, 0;
	@%p3 bra 	$L__BB0_3;
$L__BB0_4:
	setp.eq.s32 	%p4, %r1, 0;
	@%p4 bra 	$L__BB0_13;
	and.b32  	%r11, %r29, 7;
	setp.lt.u32 	%p5, %r1, 8;
	@%p5 bra 	$L__BB0_7;
	mul.wide.u32 	%rd10, %r96, 4;
	add.s64 	%rd11, %rd1, %rd10;
	ld.global.u32 	%r66, [%rd11];
	add.s32 	%r67, %r66, %r103;
	ld.global.u32 	%r68, [%rd11+4];
	add.s32 	%r69, %r68, %r67;
	ld.global.u32 	%r70, [%rd11+8];
	add.s32 	%r71, %r70, %r69;
	ld.global.u32 	%r72, [%rd11+12];
	add.s32 	%r73, %r72, %r71;
	ld.global.u32 	%r74, [%rd11+16];
	add.s32 	%r75, %r74, %r73;
	ld.global.u32 	%r76, [%rd11+20];
	add.s32 	%r77, %r76, %r75;
	ld.global.u32 	%r78, [%rd11+24];
	add.s32 	%r79, %r78, %r77;
	ld.global.u32 	%r80, [%rd11+28];
	add.s32 	%r103, %r80, %r79;
	add.s32 	%r96, %r96, 8;
$L__BB0_7:
	setp.eq.s32 	%p6, %r11, 0;
	@%p6 bra 	$L__BB0_13;
	and.b32  	%r17, %r29, 3;
	setp.lt.u32 	%p7, %r11, 4;
	@%p7 bra 	$L__BB0_10;
	mul.wide.u32 	%rd12, %r96, 4;
	add.s64 	%rd13, %rd1, %rd12;
	ld.global.u32 	%r82, [%rd13];
	add.s32 	%r83, %r82, %r103;
	ld.global.u32 	%r84, [%rd13+4];
	add.s32 	%r85, %r84, %r83;
	ld.global.u32 	%r86, [%rd13+8];
	add.s32 	%r87, %r86, %r85;
	ld.global.u32 	%r88, [%rd13+12];
	add.s32 	%r103, %r88, %r87;
	add.s32 	%r96, %r96, 4;
$L__BB0_10:
	setp.eq.s32 	%p8, %r17, 0;
	@%p8 bra 	$L__BB0_13;
	mul.wide.u32 	%rd14, %r96, 4;
	add.s64 	%rd17, %rd1, %rd14;
	neg.s32 	%r101, %r17;
$L__BB0_12:
	.pragma "nounroll";
	ld.global.u32 	%r89, [%rd17];
	add.s32 	%r103, %r89, %r103;
	add.s64 	%rd17, %rd17, 4;
	add.s32 	%r101, %r101, 1;
	setp.ne.s32 	%p9, %r101, 0;
	@%p9 bra 	$L__BB0_12;
$L__BB0_13:
	cvta.to.global.u64 	%rd15, %rd8;
	st.global.u32 	[%rd15], %r103;
	ret;

}
	// .globl	_Z22reduce_baseline_warmupPKiPij
.visible .entry _Z22reduce_baseline_warmupPKiPij(
	.param .u64 .ptr .align 1 _Z22reduce_baseline_warmupPKiPij_param_0,
	.param .u64 .ptr .align 1 _Z22reduce_baseline_warmupPKiPij_param_1,
	.param .u32 _Z22reduce_baseline_warmupPKiPij_param_2
)
{
	.reg .pred 	%p<10>;
	.reg .b32 	%r<104>;
	.reg .b64 	%rd<18>;

	ld.param.u64 	%rd9, [_Z22reduce_baseline_warmupPKiPij_param_0];
	ld.param.u64 	%rd8, [_Z22reduce_baseline_warmupPKiPij_param_1];
	ld.param.u32 	%r29, [_Z22reduce_baseline_warmupPKiPij_param_2];
	cvta.to.global.u64 	%rd1, %rd9;
	setp.eq.s32 	%p1, %r29, 0;
	mov.b32 	%r103, 0;
	@%p1 bra 	$L__BB1_13;
	and.b32  	%r1, %r29, 15;
	setp.lt.u32 	%p2, %r29, 16;
	mov.b32 	%r96, 0;
	mov.u32 	%r103, %r96;
	@%p2 bra 	$L__BB1_4;
	and.b32  	%r96, %r29, -16;
	neg.s32 	%r90, %r96;
	add.s64 	%rd16, %rd1, 32;
	mov.b32 	%r103, 0;
$L__BB1_3:
	.pragma "nounroll";
	ld.global.u32 	%r34, [%rd16+-32];
	add.s32 	%r35, %r34, %r103;
	ld.global.u32 	%r36, [%rd16+-28];
	add.s32 	%r37, %r36, %r35;
	ld.global.u32 	%r38, [%rd16+-24];
	add.s32 	%r39, %r38, %r37;
	ld.global.u32 	%r40, [%rd16+-20];
	add.s32 	%r41, %r40, %r39;
	ld.global.u32 	%r42, [%rd16+-16];
	add.s32 	%r43, %r42, %r41;
	ld.global.u32 	%r44, [%rd16+-12];
	add.s32 	%r45, %r44, %r43;
	ld.global.u32 	%r46, [%rd16+-8];
	add.s32 	%r47, %r46, %r45;
	ld.global.u32 	%r48, [%rd16+-4];
	add.s32 	%r49, %r48, %r47;
	ld.global.u32 	%r50, [%rd16];
	add.s32 	%r51, %r50, %r49;
	ld.global.u32 	%r52, [%rd16+4];
	add.s32 	%r53, %r52, %r51;
	ld.global.u32 	%r54, [%rd16+8];
	add.s32 	%r55, %r54, %r53;
	ld.global.u32 	%r56, [%rd16+12];
	add.s32 	%r57, %r56, %r55;
	ld.global.u32 	%r58, [%rd16+16];
	add.s32 	%r59, %r58, %r57;
	ld.global.u32 	%r60, [%rd16+20];
	add.s32 	%r61, %r60, %r59;
	ld.global.u32 	%r62, [%rd16+24];
	add.s32 	%r63, %r62, %r61;
	ld.global.u32 	%r64, [%rd16+28];
	add.s32 	%r103, %r64, %r63;
	add.s32 	%r90, %r90, 16;
	add.s64 	%rd16, %rd16, 64;
	setp.ne.s32 	%p3, %r90, 0;
	@%p3 bra 	$L__BB1_3;
$L__BB1_4:
	setp.eq.s32 	%p4, %r1, 0;
	@%p4 bra 	$L__BB1_13;
	and.b32  	%r11, %r29, 7;
	setp.lt.u32 	%p5, %r1, 8;
	@%p5 bra 	$L__BB1_7;
	mul.wide.u32 	%rd10, %r96, 4;
	add.s64 	%rd11, %rd1, %rd10;
	ld.global.u32 	%r66, [%rd11];
	add.s32 	%r67, %r66, %r103;
	ld.global.u32 	%r68, [%rd11+4];
	add.s32 	%r69, %r68, %r67;
	ld.global.u32 	%r70, [%rd11+8];
	add.s32 	%r71, %r70, %r69;
	ld.global.u32 	%r72, [%rd11+12];
	add.s32 	%r73, %r72, %r71;
	ld.global.u32 	%r74, [%rd11+16];
	add.s32 	%r75, %r74, %r73;
	ld.global.u32 	%r76, [%rd11+20];
	add.s32 	%r77, %r76, %r75;
	ld.global.u32 	%r78, [%rd11+24];
	add.s32 	%r79, %r78, %r77;
	ld.global.u32 	%r80, [%rd11+28];
	add.s32 	%r103, %r80, %r79;
	add.s32 	%r96, %r96, 8;
$L__BB1_7:
	setp.eq.s32 	%p6, %r11, 0;
	@%p6 bra 	$L__BB1_13;
	and.b32  	%r17, %r29, 3;
	setp.lt.u32 	%p7, %r11, 4;
	@%p7 bra 	$L__BB1_10;
	mul.wide.u32 	%rd12, %r96, 4;
	add.s64 	%rd13, %rd1, %rd12;
	ld.global.u32 	%r82, [%rd13];
	add.s32 	%r83, %r82, %r103;
	ld.global.u32 	%r84, [%rd13+4];
	add.s32 	%r85, %r84, %r83;
	ld.global.u32 	%r86, [%rd13+8];
	add.s32 	%r87, %r86, %r85;
	ld.global.u32 	%r88, [%rd13+12];
	add.s32 	%r103, %r88, %r87;
	add.s32 	%r96, %r96, 4;
$L__BB1_10:
	setp.eq.s32 	%p8, %r17, 0;
	@%p8 bra 	$L__BB1_13;
	mul.wide.u32 	%rd14, %r96, 4;
	add.s64 	%rd17, %rd1, %rd14;
	neg.s32 	%r101, %r17;
$L__BB1_12:
	.pragma "nounroll";
	ld.global.u32 	%r89, [%rd17];
	add.s32 	%r103, %r89, %r103;
	add.s64 	%rd17, %rd17, 4;
	add.s32 	%r101, %r101, 1;
	setp.ne.s32 	%p9, %r101, 0;
	@%p9 bra 	$L__BB1_12;
$L__BB1_13:
	cvta.to.global.u64 	%rd15, %rd8;
	st.global.u32 	[%rd15], %r103;
	ret;

}


// ===== COMPILED SASS (sm_100) =====

	.target	sm_100

	.elftype	@"ET_EXEC"


//--------------------- .note.nv.tkinfo           --------------------------
	.section	.note.nv.tkinfo,"",@"SHT_NOTE"
	.sectionflags	@"SHF_NOTE_NV_TKINFO"
	.tkinfo
        /*0018*/ 	.word	0x00000002
        /*0030*/ 	.string	""
        /*0030*/ 	.string	"ptxas"
        /*0030*/ 	.string	"Cuda compilation tools, release 13.0, V13.0.88"
        /*0030*/ 	.string	"Build cuda_13.0.r13.0/compiler.36424714_0"
        /*0030*/ 	.string	"-arch sm_100 -m 64 "



//--------------------- .note.nv.cuinfo           --------------------------
	.section	.note.nv.cuinfo,"",@"SHT_NOTE"
	.sectionflags	@"SHF_NOTE_NV_CUINFO"
        /*0018*/ 	.short	0x0002
        /*001a*/ 	.short	0x0064
        /*001c*/ 	.short	0x0082
	.zero		2


//--------------------- .nv.info                  --------------------------
	.section	.nv.info,"",@"SHT_CUDA_INFO"
	.align	4


	//----- nvinfo : EIATTR_REGCOUNT
	.align		4
        /*0000*/ 	.byte	0x04, 0x2f
        /*0002*/ 	.short	(.L_1 - .L_0)
	.align		4
.L_0:
        /*0004*/ 	.word	index@(_Z15reduce_baselinePKiPij)
        /*0008*/ 	.word	0x00000017


	//----- nvinfo : EIATTR_FRAME_SIZE
	.align		4
.L_1:
        /*000c*/ 	.byte	0x04, 0x11
        /*000e*/ 	.short	(.L_3 - .L_2)
	.align		4
.L_2:
        /*0010*/ 	.word	index@(_Z15reduce_baselinePKiPij)
        /*0014*/ 	.word	0x00000000


	//----- nvinfo : EIATTR_REGCOUNT
	.align		4
.L_3:
        /*0018*/ 	.byte	0x04, 0x2f
        /*001a*/ 	.short	(.L_5 - .L_4)
	.align		4
.L_4:
        /*001c*/ 	.word	index@(_Z22reduce_baseline_warmupPKiPij)
        /*0020*/ 	.word	0x00000017


	//----- nvinfo : EIATTR_FRAME_SIZE
	.align		4
.L_5:
        /*0024*/ 	.byte	0x04, 0x11
        /*0026*/ 	.short	(.L_7 - .L_6)
	.align		4
.L_6:
        /*0028*/ 	.word	index@(_Z22reduce_baseline_warmupPKiPij)
        /*002c*/ 	.word	0x00000000


	//----- nvinfo : EIATTR_MIN_STACK_SIZE
	.align		4
.L_7:
        /*0030*/ 	.byte	0x04, 0x12
        /*0032*/ 	.short	(.L_9 - .L_8)
	.align		4
.L_8:
        /*0034*/ 	.word	index@(_Z22reduce_baseline_warmupPKiPij)
        /*0038*/ 	.word	0x00000000


	//----- nvinfo : EIATTR_MIN_STACK_SIZE
	.align		4
.L_9:
        /*003c*/ 	.byte	0x04, 0x12
        /*003e*/ 	.short	(.L_11 - .L_10)
	.align		4
.L_10:
        /*0040*/ 	.word	index@(_Z15reduce_baselinePKiPij)
        /*0044*/ 	.word	0x00000000
.L_11:


//--------------------- .nv.compat                --------------------------
	.section	.nv.compat,"",@"SHT_CUDA_COMPAT_INFO"
	.align	4
        /*0000*/ 	.byte	0x02, 0x09, 0x00, 0x00, 0x02, 0x02, 0x01, 0x00, 0x02, 0x05, 0x05, 0x00, 0x03, 0x07, 0x01, 0x01
        /*0010*/ 	.byte	0x02, 0x03, 0x00, 0x00, 0x02, 0x06, 0x01, 0x00, 0x04, 0x0b, 0x08, 0x00, 0x09, 0x00, 0x00, 0x00
        /*0020*/ 	.byte	0x00, 0x00, 0x00, 0x00


//--------------------- .nv.info._Z22reduce_baseline_warmupPKiPij --------------------------
	.section	.nv.info._Z22reduce_baseline_warmupPKiPij,"",@"SHT_CUDA_INFO"
	.sectionflags	@""
	.align	4


	//----- nvinfo : EIATTR_CUDA_API_VERSION
	.align		4
        /*0000*/ 	.byte	0x04, 0x37
        /*0002*/ 	.short	(.L_13 - .L_12)
.L_12:
        /*0004*/ 	.word	0x00000082


	//----- nvinfo : EIATTR_KPARAM_INFO
	.align		4
.L_13:
        /*0008*/ 	.byte	0x04, 0x17
        /*000a*/ 	.short	(.L_15 - .L_14)
.L_14:
        /*000c*/ 	.word	0x00000000
        /*0010*/ 	.short	0x0002
        /*0012*/ 	.short	0x0010
        /*0014*/ 	.byte	0x00, 0xf0, 0x11, 0x00


	//----- nvinfo : EIATTR_KPARAM_INFO
	.align		4
.L_15:
        /*0018*/ 	.byte	0x04, 0x17
        /*001a*/ 	.short	(.L_17 - .L_16)
.L_16:
        /*001c*/ 	.word	0x00000000
        /*0020*/ 	.short	0x0001
        /*0022*/ 	.short	0x0008
        /*0024*/ 	.byte	0x00, 0xf5, 0x21, 0x00


	//----- nvinfo : EIATTR_KPARAM_INFO
	.align		4
.L_17:
        /*0028*/ 	.byte	0x04, 0x17
        /*002a*/ 	.short	(.L_19 - .L_18)
.L_18:
        /*002c*/ 	.word	0x00000000
        /*0030*/ 	.short	0x0000
        /*0032*/ 	.short	0x0000
        /*0034*/ 	.byte	0x00, 0xf5, 0x21, 0x00


	//----- nvinfo : EIATTR_SPARSE_MMA_MASK
	.align		4
.L_19:
        /*0038*/ 	.byte	0x03, 0x50
        /*003a*/ 	.short	0x0000


	//----- nvinfo : EIATTR_MAXREG_COUNT
	.align		4
        /*003c*/ 	.byte	0x03, 0x1b
        /*003e*/ 	.short	0x00ff


	//----- nvinfo : EIATTR_MERCURY_ISA_VERSION
	.align		4
        /*0040*/ 	.byte	0x03, 0x5f
        /*0042*/ 	.short	0x0101


	//----- nvinfo : EIATTR_VRC_CTA_INIT_COUNT
	.align		4
        /*0044*/ 	.byte	0x02, 0x4a
	.zero		1
	.zero		1


	//----- nvinfo : EIATTR_EXIT_INSTR_OFFSETS
	.align		4
        /*0048*/ 	.byte	0x04, 0x1c
        /*004a*/ 	.short	(.L_21 - .L_20)


	//   ....[0]....
.L_20:
        /*004c*/ 	.word	0x00000640


	//----- nvinfo : EIATTR_CBANK_PARAM_SIZE
	.align		4
.L_21:
        /*0050*/ 	.byte	0x03, 0x19
        /*0052*/ 	.short	0x0014


	//----- nvinfo : EIATTR_PARAM_CBANK
	.align		4
        /*0054*/ 	.byte	0x04, 0x0a
        /*0056*/ 	.short	(.L_23 - .L_22)
	.align		4
.L_22:
        /*0058*/ 	.word	index@(.nv.constant0._Z22reduce_baseline_warmupPKiPij)
        /*005c*/ 	.short	0x0380
        /*005e*/ 	.short	0x0014


	//----- nvinfo : EIATTR_SW_WAR
	.align		4
.L_23:
        /*0060*/ 	.byte	0x04, 0x36
        /*0062*/ 	.short	(.L_25 - .L_24)
.L_24:
        /*0064*/ 	.word	0x00000008
.L_25:


//--------------------- .nv.info._Z15reduce_baselinePKiPij --------------------------
	.section	.nv.info._Z15reduce_baselinePKiPij,"",@"SHT_CUDA_INFO"
	.sectionflags	@""
	.align	4


	//----- nvinfo : EIATTR_CUDA_API_VERSION
	.align		4
        /*0000*/ 	.byte	0x04, 0x37
        /*0002*/ 	.short	(.L_27 - .L_26)
.L_26:
        /*0004*/ 	.word	0x00000082


	//----- nvinfo : EIATTR_KPARAM_INFO
	.align		4
.L_27:
        /*0008*/ 	.byte	0x04, 0x17
        /*000a*/ 	.short	(.L_29 - .L_28)
.L_28:
        /*000c*/ 	.word	0x00000000
        /*0010*/ 	.short	0x0002
        /*0012*/ 	.short	0x0010
        /*0014*/ 	.byte	0x00, 0xf0, 0x11, 0x00


	//----- nvinfo : EIATTR_KPARAM_INFO
	.align		4
.L_29:
        /*0018*/ 	.byte	0x04, 0x17
        /*001a*/ 	.short	(.L_31 - .L_30)
.L_30:
        /*001c*/ 	.word	0x00000000
        /*0020*/ 	.short	0x0001
        /*0022*/ 	.short	0x0008
        /*0024*/ 	.byte	0x00, 0xf5, 0x21, 0x00


	//----- nvinfo : EIATTR_KPARAM_INFO
	.align		4
.L_31:
        /*0028*/ 	.byte	0x04, 0x17
        /*002a*/ 	.short	(.L_33 - .L_32)
.L_32:
        /*002c*/ 	.word	0x00000000
        /*0030*/ 	.short	0x0000
        /*0032*/ 	.short	0x0000
        /*0034*/ 	.byte	0x00, 0xf5, 0x21, 0x00


	//----- nvinfo : EIATTR_SPARSE_MMA_MASK
	.align		4
.L_33:
        /*0038*/ 	.byte	0x03, 0x50
        /*003a*/ 	.short	0x0000


	//----- nvinfo : EIATTR_MAXREG_COUNT
	.align		4
        /*003c*/ 	.byte	0x03, 0x1b
        /*003e*/ 	.short	0x00ff


	//----- nvinfo : EIATTR_MERCURY_ISA_VERSION
	.align		4
        /*0040*/ 	.byte	0x03, 0x5f
        /*0042*/ 	.short	0x0101


	//----- nvinfo : EIATTR_VRC_CTA_INIT_COUNT
	.align		4
        /*0044*/ 	.byte	0x02, 0x4a
	.zero		1
	.zero		1


	//----- nvinfo : EIATTR_EXIT_INSTR_OFFSETS
	.align		4
        /*0048*/ 	.byte	0x04, 0x1c
        /*004a*/ 	.short	(.L_35 - .L_34)


	//   ....[0]....
.L_34:
        /*004c*/ 	.word	0x00000640


	//----- nvinfo : EIATTR_CBANK_PARAM_SIZE
	.align		4
.L_35:
        /*0050*/ 	.byte	0x03, 0x19
        /*0052*/ 	.short	0x0014


	//----- nvinfo : EIATTR_PARAM_CBANK
	.align		4
        /*0054*/ 	.byte	0x04, 0x0a
        /*0056*/ 	.short	(.L_37 - .L_36)
	.align		4
.L_36:
        /*0058*/ 	.word	index@(.nv.constant0._Z15reduce_baselinePKiPij)
        /*005c*/ 	.short	0x0380
        /*005e*/ 	.short	0x0014


	//----- nvinfo : EIATTR_SW_WAR
	.align		4
.L_37:
        /*0060*/ 	.byte	0x04, 0x36
        /*0062*/ 	.short	(.L_39 - .L_38)
.L_38:
        /*0064*/ 	.word	0x00000008
.L_39:


//--------------------- .nv.callgraph             --------------------------
	.section	.nv.callgraph,"",@"SHT_CUDA_CALLGRAPH"
	.align	4
	.sectionentsize	8
	.align		4
        /*0000*/ 	.word	0x00000000
	.align		4
        /*0004*/ 	.word	0xffffffff
	.align		4
        /*0008*/ 	.word	0x00000000
	.align		4
        /*000c*/ 	.word	0xfffffffe
	.align		4
        /*0010*/ 	.word	0x00000000
	.align		4
        /*0014*/ 	.word	0xfffffffd
	.align		4
        /*0018*/ 	.word	0x00000000
	.align		4
        /*001c*/ 	.word	0xfffffffc


//--------------------- .text._Z22reduce_baseline_warmupPKiPij --------------------------
	.section	.text._Z22reduce_baseline_warmupPKiPij,"ax",@progbits
	.align	128
        .global         _Z22reduce_baseline_warmupPKiPij
        .type           _Z22reduce_baseline_warmupPKiPij,@function
        .size           _Z22reduce_baseline_warmupPKiPij,(.L_x_14 - _Z22reduce_baseline_warmupPKiPij)
        .other          _Z22reduce_baseline_warmupPKiPij,@"STO_CUDA_ENTRY STV_DEFAULT"
_Z22reduce_baseline_warmupPKiPij:
.text._Z22reduce_baseline_warmupPKiPij:
[----:B------:R-:W-:Y:S01]  /*0000*/  LDC R1, c[0x0][0x37c] ;  /* 0x0000df00ff017b82 */ /* 0x000fe20000000800 */
[----:B------:R-:W0:Y:S01]  /*0010*/  LDCU UR6, c[0x0][0x390] ;  /* 0x00007200ff0677ac */ /* 0x000e220008000800 */
[----:B------:R-:W-:Y:S01]  /*0020*/  IMAD.MOV.U32 R0, RZ, RZ, RZ ;  /* 0x000000ffff007224 */ /* 0x000fe200078e00ff */
[----:B------:R-:W1:Y:S01]  /*0030*/  LDCU.64 UR10, c[0x0][0x358] ;  /* 0x00006b00ff0a77ac */ /* 0x000e620008000a00 */
[----:B0-----:R-:W-:-:S09]  /*0040*/  UISETP.NE.AND UP0, UPT, UR6, URZ, UPT ;  /* 0x000000ff0600728c */ /* 0x001fd2000bf05270 */
[----:B-1----:R-:W-:Y:S05]  /*0050*/  BRA.U !UP0, `(.L_x_0) ;  /* 0x0000000508707547 */ /* 0x002fea000b800000 */
[----:B------:R-:W-:Y:S01]  /*0060*/  UISETP.GE.U32.AND UP1, UPT, UR6, 0x10, UPT ;  /* 0x000000100600788c */ /* 0x000fe2000bf26070 */
[----:B------:R-:W-:Y:S01]  /*0070*/  IMAD.MOV.U32 R4, RZ, RZ, RZ ;  /* 0x000000ffff047224 */ /* 0x000fe200078e00ff */
[----:B------:R-:W-:Y:S01]  /*0080*/  ULOP3.LUT UR7, UR6, 0xf, URZ, 0xc0, !UPT ;  /* 0x0000000f06077892 */ /* 0x000fe2000f8ec0ff */
[----:B------:R-:W-:-:S03]  /*0090*/  IMAD.MOV.U32 R0, RZ, RZ, RZ ;  /* 0x000000ffff007224 */ /* 0x000fc600078e00ff */
[----:B------:R-:W-:-:S03]  /*00a0*/  UISETP.NE.AND UP0, UPT, UR7, URZ, UPT ;  /* 0x000000ff0700728c */ /* 0x000fc6000bf05270 */
[----:B------:R-:W-:Y:S08]  /*00b0*/  BRA.U !UP1, `(.L_x_1) ;  /* 0x00000001099c7547 */ /* 0x000ff0000b800000 */
[----:B------:R-:W0:Y:S01]  /*00c0*/  LDCU.64 UR4, c[0x0][0x380] ;  /* 0x00007000ff0477ac */ /* 0x000e220008000a00 */
[----:B------:R-:W-:Y:S01]  /*00d0*/  IMAD.MOV.U32 R0, RZ, RZ, RZ ;  /* 0x000000ffff007224 */ /* 0x000fe200078e00ff */
[----:B------:R-:W-:-:S04]  /*00e0*/  ULOP3.LUT UR8, UR6, 0xfffffff0, URZ, 0xc0, !UPT ;  /* 0xfffffff006087892 */ /* 0x000fc8000f8ec0ff */
[----:B------:R-:W-:Y:S02]  /*00f0*/  UIADD3 UR9, UPT, UPT, -UR8, URZ, URZ ;  /* 0x000000ff08097290 */ /* 0x000fe4000fffe1ff */
[----:B------:R-:W-:Y:S01]  /*0100*/  IMAD.U32 R4, RZ, RZ, UR8 ;  /* 0x00000008ff047e24 */ /* 0x000fe2000f8e00ff */
[----:B0-----:R-:W-:-:S04]  /*0110*/  UIADD3 UR4, UP1, UPT, UR4, 0x20, URZ ;  /* 0x0000002004047890 */ /* 0x001fc8000ff3e0ff */
[----:B------:R-:W-:Y:S02]  /*0120*/  UIADD3.X UR5, UPT, UPT, URZ, UR5, URZ, UP1, !UPT ;  /* 0x00000005ff057290 */ /* 0x000fe40008ffe4ff */
[----:B------:R-:W-:-:S04]  /*0130*/  IMAD.U32 R6, RZ, RZ, UR4 ;  /* 0x00000004ff067e24 */ /* 0x000fc8000f8e00ff */
[----:B------:R-:W-:-:S07]  /*0140*/  IMAD.U32 R3, RZ, RZ, UR5 ;  /* 0x00000005ff037e24 */ /* 0x000fce000f8e00ff */
.L_x_2:
[----:B------:R-:W-:-:S05]  /*0150*/  MOV R2, R6 ;  /* 0x0000000600027202 */ /* 0x000fca0000000f00 */
[----:B------:R-:W2:Y:S04]  /*0160*/  LDG.E R5, desc[UR10][R2.64+-0x20] ;  /* 0xffffe00a02057981 */ /* 0x000ea8000c1e1900 */
[----:B------:R-:W2:Y:S04]  /*0170*/  LDG.E R6, desc[UR10][R2.64+-0x1c] ;  /* 0xffffe40a02067981 */ /* 0x000ea8000c1e1900 */
[----:B------:R-:W3:Y:S04]  /*0180*/  LDG.E R8, desc[UR10][R2.64+-0x18] ;  /* 0xffffe80a02087981 */ /* 0x000ee8000c1e1900 */
[----:B------:R-:W3:Y:S04]  /*0190*/  LDG.E R7, desc[UR10][R2.64+-0x14] ;  /* 0xffffec0a02077981 */ /* 0x000ee8000c1e1900 */
[----:B------:R-:W4:Y:S04]  /*01a0*/  LDG.E R10, desc[UR10][R2.64+-0x10] ;  /* 0xfffff00a020a7981 */ /* 0x000f28000c1e1900 */
[----:B------:R-:W4:Y:S04]  /*01b0*/  LDG.E R9, desc[UR10][R2.64+-0xc] ;  /* 0xfffff40a02097981 */ /* 0x000f28000c1e1900 */
[----:B------:R-:W5:Y:S04]  /*01c0*/  LDG.E R12, desc[UR10][R2.64+-0x8] ;  /* 0xfffff80a020c7981 */ /* 0x000f68000c1e1900 */
        /* <DEDUP_REMOVED lines=8> */
[----:B------:R0:W5:Y:S01]  /*0250*/  LDG.E R19, desc[UR10][R2.64+0x1c] ;  /* 0x00001c0a02137981 */ /* 0x000162000c1e1900 */
[----:B------:R-:W-:-:S04]  /*0260*/  UIADD3 UR9, UPT, UPT, UR9, 0x10, URZ ;  /* 0x0000001009097890 */ /* 0x000fc8000fffe0ff */
[----:B------:R-:W-:Y:S01]  /*0270*/  UISETP.NE.AND UP1, UPT, UR9, URZ, UPT ;  /* 0x000000ff0900728c */ /* 0x000fe2000bf25270 */
[----:B--2---:R-:W-:Y:S02]  /*0280*/  IADD3 R5, PT, PT, R6, R5, R0 ;  /* 0x0000000506057210 */ /* 0x004fe40007ffe000 */
[----:B------:R-:W-:-:S05]  /*0290*/  IADD3 R6, P0, PT, R2, 0x40, RZ ;  /* 0x0000004002067810 */ /* 0x000fca0007f1e0ff */
[----:B0-----:R-:W-:Y:S01]  /*02a0*/  IMAD.X R3, RZ, RZ, R3, P0 ;  /* 0x000000ffff037224 */ /* 0x001fe200000e0603 */
[----:B---3--:R-:W-:-:S04]  /*02b0*/  IADD3 R5, PT, PT, R7, R8, R5 ;  /* 0x0000000807057210 */ /* 0x008fc80007ffe005 */
[----:B----4-:R-:W-:-:S04]  /*02c0*/  IADD3 R5, PT, PT, R9, R10, R5 ;  /* 0x0000000a09057210 */ /* 0x010fc80007ffe005 */
[----:B-----5:R-:W-:-:S04]  /*02d0*/  IADD3 R5, PT, PT, R11, R12, R5 ;  /* 0x0000000c0b057210 */ /* 0x020fc80007ffe005 */
[----:B------:R-:W-:-:S04]  /*02e0*/  IADD3 R5, PT, PT, R13, R14, R5 ;  /* 0x0000000e0d057210 */ /* 0x000fc80007ffe005 */
[----:B------:R-:W-:-:S04]  /*02f0*/  IADD3 R5, PT, PT, R15, R16, R5 ;  /* 0x000000100f057210 */ /* 0x000fc80007ffe005 */
[----:B------:R-:W-:-:S04]  /*0300*/  IADD3 R5, PT, PT, R17, R18, R5 ;  /* 0x0000001211057210 */ /* 0x000fc80007ffe005 */
[----:B------:R-:W-:Y:S01]  /*0310*/  IADD3 R0, PT, PT, R19, R20, R5 ;  /* 0x0000001413007210 */ /* 0x000fe20007ffe005 */
[----:B------:R-:W-:Y:S06]  /*0320*/  BRA.U UP1, `(.L_x_2) ;  /* 0xfffffffd01887547 */ /* 0x000fec000b83ffff */
.L_x_1:
[----:B------:R-:W-:Y:S05]  /*0330*/  BRA.U !UP0, `(.L_x_0) ;  /* 0x0000000108b87547 */ /* 0x000fea000b800000 */
[----:B------:R-:W-:Y:S02]  /*0340*/  UISETP.GE.U32.AND UP0, UPT, UR7, 0x8, UPT ;  /* 0x000000080700788c */ /* 0x000fe4000bf06070 */
[----:B------:R-:W-:-:S04]  /*0350*/  ULOP3.LUT UR5, UR6, 0x7, URZ, 0xc0, !UPT ;  /* 0x0000000706057892 */ /* 0x000fc8000f8ec0ff */
[----:B------:R-:W-:-:S03]  /*0360*/  UISETP.NE.AND UP1, UPT, UR5, URZ, UPT ;  /* 0x000000ff0500728c */ /* 0x000fc6000bf25270 */
[----:B------:R-:W-:Y:S08]  /*0370*/  BRA.U !UP0, `(.L_x_3) ;  /* 0x00000001083c7547 */ /* 0x000ff0000b800000 */
[----:B------:R-:W0:Y:S02]  /*0380*/  LDC.64 R2, c[0x0][0x380] ;  /* 0x0000e000ff027b82 */ /* 0x000e240000000a00 */
[----:B0-----:R-:W-:-:S05]  /*0390*/  IMAD.WIDE.U32 R2, R4, 0x4, R2 ;  /* 0x0000000404027825 */ /* 0x001fca00078e0002 */
[----:B------:R-:W2:Y:S04]  /*03a0*/  LDG.E R5, desc[UR10][R2.64] ;  /* 0x0000000a02057981 */ /* 0x000ea8000c1e1900 */
[----:B------:R-:W2:Y:S04]  /*03b0*/  LDG.E R6, desc[UR10][R2.64+0x4] ;  /* 0x0000040a02067981 */ /* 0x000ea8000c1e1900 */
[----:B------:R-:W3:Y:S04]  /*03c0*/  LDG.E R8, desc[UR10][R2.64+0x8] ;  /* 0x0000080a02087981 */ /* 0x000ee8000c1e1900 */
[----:B------:R-:W3:Y:S04]  /*03d0*/  LDG.E R7, desc[UR10][R2.64+0xc] ;  /* 0x00000c0a02077981 */ /* 0x000ee8000c1e1900 */
[----:B------:R-:W4:Y:S04]  /*03e0*/  LDG.E R10, desc[UR10][R2.64+0x10] ;  /* 0x0000100a020a7981 */ /* 0x000f28000c1e1900 */
[----:B------:R-:W4:Y:S04]  /*03f0*/  LDG.E R9, desc[UR10][R2.64+0x14] ;  /* 0x0000140a02097981 */ /* 0x000f28000c1e1900 */
[----:B------:R-:W5:Y:S04]  /*0400*/  LDG.E R12, desc[UR10][R2.64+0x18] ;  /* 0x0000180a020c7981 */ /* 0x000f68000c1e1900 */
[----:B------:R-:W5:Y:S01]  /*0410*/  LDG.E R11, desc[UR10][R2.64+0x1c] ;  /* 0x00001c0a020b7981 */ /* 0x000f62000c1e1900 */
[----:B------:R-:W-:Y:S01]  /*0420*/  VIADD R4, R4, 0x8 ;  /* 0x0000000804047836 */ /* 0x000fe20000000000 */
[----:B--2---:R-:W-:-:S04]  /*0430*/  IADD3 R5, PT, PT, R6, R5, R0 ;  /* 0x0000000506057210 */ /* 0x004fc80007ffe000 */
[----:B---3--:R-:W-:-:S04]  /*0440*/  IADD3 R5, PT, PT, R7, R8, R5 ;  /* 0x0000000807057210 */ /* 0x008fc80007ffe005 */
[----:B----4-:R-:W-:-:S04]  /*0450*/  IADD3 R5, PT, PT, R9, R10, R5 ;  /* 0x0000000a09057210 */ /* 0x010fc80007ffe005 */
[----:B-----5:R-:W-:-:S07]  /*0460*/  IADD3 R0, PT, PT, R11, R12, R5 ;  /* 0x0000000c0b007210 */ /* 0x020fce0007ffe005 */
.L_x_3:
        /* <DEDUP_REMOVED lines=10> */
[----:B------:R-:W3:Y:S01]  /*0510*/  LDG.E R8, desc[UR10][R2.64+0xc] ;  /* 0x00000c0a02087981 */ /* 0x000ee2000c1e1900 */
[----:B------:R-:W-:Y:S01]  /*0520*/  VIADD R4, R4, 0x4 ;  /* 0x0000000404047836 */ /* 0x000fe20000000000 */
[----:B--2---:R-:W-:-:S04]  /*0530*/  IADD3 R0, PT, PT, R6, R5, R0 ;  /* 0x0000000506007210 */ /* 0x004fc80007ffe000 */
[----:B---3--:R-:W-:-:S07]  /*0540*/  IADD3 R0, PT, PT, R8, R7, R0 ;  /* 0x0000000708007210 */ /* 0x008fce0007ffe000 */
.L_x_4:
[----:B------:R-:W-:Y:S05]  /*0550*/  BRA.U !UP1, `(.L_x_0) ;  /* 0x0000000109307547 */ /* 0x000fea000b800000 */
[----:B------:R-:W0:Y:S01]  /*0560*/  LDC.64 R2, c[0x0][0x380] ;  /* 0x0000e000ff027b82 */ /* 0x000e220000000a00 */
[----:B------:R-:W-:Y:S01]  /*0570*/  UIADD3 UR4, UPT, UPT, -UR4, URZ, URZ ;  /* 0x000000ff04047290 */ /* 0x000fe2000fffe1ff */
[----:B0-----:R-:W-:-:S11]  /*0580*/  IMAD.WIDE.U32 R4, R4, 0x4, R2 ;  /* 0x0000000404047825 */ /* 0x001fd600078e0002 */
.L_x_5:
[----:B------:R-:W-:Y:S01]  /*0590*/  MOV R3, R5 ;  /* 0x0000000500037202 */ /* 0x000fe20000000f00 */
[----:B------:R-:W-:-:S05]  /*05a0*/  IMAD.MOV.U32 R2, RZ, RZ, R4 ;  /* 0x000000ffff027224 */ /* 0x000fca00078e0004 */
[----:B------:R-:W2:Y:S01]  /*05b0*/  LDG.E R3, desc[UR10][R2.64] ;  /* 0x0000000a02037981 */ /* 0x000ea2000c1e1900 */
[----:B------:R-:W-:Y:S01]  /*05c0*/  UIADD3 UR4, UPT, UPT, UR4, 0x1, URZ ;  /* 0x0000000104047890 */ /* 0x000fe2000fffe0ff */
[----:B------:R-:W-:-:S03]  /*05d0*/  IADD3 R4, P0, PT, R4, 0x4, RZ ;  /* 0x0000000404047810 */ /* 0x000fc60007f1e0ff */
[----:B------:R-:W-:Y:S02]  /*05e0*/  UISETP.NE.AND UP0, UPT, UR4, URZ, UPT ;  /* 0x000000ff0400728c */ /* 0x000fe4000bf05270 */
[----:B------:R-:W-:Y:S02]  /*05f0*/  IMAD.X R5, RZ, RZ, R5, P0 ;  /* 0x000000ffff057224 */ /* 0x000fe400000e0605 */
[----:B--2---:R-:W-:-:S05]  /*0600*/  IMAD.IADD R0, R3, 0x1, R0 ;  /* 0x0000000103007824 */ /* 0x004fca00078e0200 */
[----:B------:R-:W-:Y:S05]  /*0610*/  BRA.U UP0, `(.L_x_5) ;  /* 0xfffffffd00dc7547 */ /* 0x000fea000b83ffff */
.L_x_0:
[----:B------:R-:W0:Y:S02]  /*0620*/  LDC.64 R2, c[0x0][0x388] ;  /* 0x0000e200ff027b82 */ /* 0x000e240000000a00 */
[----:B0-----:R-:W-:Y:S01]  /*0630*/  STG.E desc[UR10][R2.64], R0 ;  /* 0x0000000002007986 */ /* 0x001fe2000c10190a */
[----:B------:R-:W-:Y:S05]  /*0640*/  EXIT ;  /* 0x000000000000794d */ /* 0x000fea0003800000 */
.L_x_6:
[----:B------:R-:W-:-:S00]  /*0650*/  BRA `(.L_x_6) ;  /* 0xfffffffc00fc7947 */ /* 0x000fc0000383ffff */
[----:B------:R-:W-:-:S00]  /*0660*/  NOP ;  /* 0x0000000000007918 */ /* 0x000fc00000000000 */
        /* <DEDUP_REMOVED lines=9> */
.L_x_14:


//--------------------- .text._Z15reduce_baselinePKiPij --------------------------
	.section	.text._Z15reduce_baselinePKiPij,"ax",@progbits
	.align	128
        .global         _Z15reduce_baselinePKiPij
        .type           _Z15reduce_baselinePKiPij,@function
        .size           _Z15reduce_baselinePKiPij,(.L_x_15 - _Z15reduce_baselinePKiPij)
        .other          _Z15reduce_baselinePKiPij,@"STO_CUDA_ENTRY STV_DEFAULT"
_Z15reduce_baselinePKiPij:
.text._Z15reduce_baselinePKiPij:
        /* <DEDUP_REMOVED lines=21> */
.L_x_9:
        /* <DEDUP_REMOVED lines=30> */
.L_x_8:
        /* <DEDUP_REMOVED lines=20> */
.L_x_10:
        /* <DEDUP_REMOVED lines=14> */
.L_x_11:
[----:B------:R-:W-:Y:S05]  /*0550*/  BRA.U !UP1, `(.L_x_7) ;  /* 0x0000000109307547 */ /* 0x000fea000b800000 */
[----:B------:R-:W0:Y:S01]  /*0560*/  LDC.64 R2, c[0x0][0x380] ;  /* 0x0000e000ff027b82 */ /* 0x000e220000000a00 */
[----:B------:R-:W-:Y:S01]  /*0570*/  UIADD3 UR4, UPT, UPT, -UR4, URZ, URZ ;  /* 0x000000ff04047290 */ /* 0x000fe2000fffe1ff */
[----:B0-----:R-:W-:-:S11]  /*0580*/  IMAD.WIDE.U32 R4, R4, 0x4, R2 ;  /* 0x0000000404047825 */ /* 0x001fd600078e0002 */
.L_x_12:
        /* <DEDUP_REMOVED lines=9> */
.L_x_7:
[----:B------:R-:W0:Y:S02]  /*0620*/  LDC.64 R2, c[0x0][0x388] ;  /* 0x0000e200ff027b82 */ /* 0x000e240000000a00 */
[----:B0-----:R-:W-:Y:S01]  /*0630*/  STG.E desc[UR10][R2.64], R0 ;  /* 0x0000000002007986 */ /* 0x001fe2000c10190a */
[----:B------:R-:W-:Y:S05]  /*0640*/  EXIT ;  /* 0x000000000000794d */ /* 0x000fea0003800000 */
.L_x_13:
        /* <DEDUP_REMOVED lines=11> */
.L_x_15:


//--------------------- .nv.shared.reserved.0     --------------------------
	.section	.nv.shared.reserved.0,"aw",@nobits
	.weak		__nv_reservedSMEM_offset_0_alias
	.size		__nv_reservedSMEM_offset_0_alias, 0, 64
	.other		__nv_reservedSMEM_offset_0_alias,@"STO_CUDA_RESERVED_SHARED STV_DEFAULT"
__nv_reservedSMEM_offset_0_alias:
	.zero		0
	.zero		64


//--------------------- .nv.constant0._Z22reduce_baseline_warmupPKiPij --------------------------
	.section	.nv.constant0._Z22reduce_baseline_warmupPKiPij,"a",@progbits
	.sectionflags	@""
	.align	4
.nv.constant0._Z22reduce_baseline_warmupPKiPij:
	.zero		916


//--------------------- .nv.constant0._Z15reduce_baselinePKiPij --------------------------
	.section	.nv.constant0._Z15reduce_baselinePKiPij,"a",@progbits
	.sectionflags	@""
	.align	4
.nv.constant0._Z15reduce_baselinePKiPij:
	.zero		916


//--------------------- SYMBOLS --------------------------

	.type		.nv.reservedSmem.offset0,@object
	.size		.nv.reservedSmem.offset0,0x4
